//
// Generated by NVIDIA NVVM Compiler
//
// Compiler Build ID: CL-36424714
// Cuda compilation tools, release 13.0, V13.0.88
// Based on NVVM 20.0.0
//

.version 9.0
.target sm_100
.address_size 64

	// .globl	rz_kernel
.func  (.param .align 16 .b8 func_retval0[16]) __internal_trig_reduction_slowpathd
(
	.param .b64 __internal_trig_reduction_slowpathd_param_0
)
;
.global .align 8 .b8 __cudart_i2opi_d[144] = {8, 93, 141, 31, 177, 95, 251, 107, 234, 146, 82, 138, 247, 57, 7, 61, 123, 241, 229, 235, 199, 186, 39, 117, 45, 234, 95, 158, 102, 63, 70, 79, 183, 9, 203, 39, 207, 126, 54, 109, 31, 109, 10, 90, 139, 17, 47, 239, 15, 152, 5, 222, 255, 151, 248, 31, 59, 40, 249, 189, 139, 95, 132, 156, 244, 57, 83, 131, 57, 214, 145, 57, 65, 126, 95, 180, 38, 112, 156, 233, 132, 68, 187, 46, 245, 53, 130, 232, 62, 167, 41, 177, 28, 235, 29, 254, 28, 146, 209, 9, 234, 46, 73, 6, 224, 210, 77, 66, 58, 110, 36, 183, 97, 197, 187, 222, 171, 99, 81, 254, 65, 144, 67, 60, 153, 149, 98, 219, 192, 221, 52, 245, 209, 87, 39, 252, 41, 21, 68, 78, 110, 131, 249, 162};
.global .align 16 .b8 __cudart_sin_cos_coeffs[128] = {70, 210, 176, 44, 241, 229, 90, 190, 146, 227, 172, 105, 227, 29, 199, 62, 161, 98, 219, 25, 160, 1, 42, 191, 24, 8, 17, 17, 17, 17, 129, 63, 84, 85, 85, 85, 85, 85, 197, 191, 0, 0, 0, 0, 0, 0, 0, 0, 0, 0, 0, 0, 0, 0, 0, 0, 100, 129, 253, 32, 131, 255, 168, 189, 40, 133, 239, 193, 167, 238, 33, 62, 217, 230, 6, 142, 79, 126, 146, 190, 233, 188, 221, 25, 160, 1, 250, 62, 71, 93, 193, 22, 108, 193, 86, 191, 81, 85, 85, 85, 85, 85, 165, 63, 0, 0, 0, 0, 0, 0, 224, 191, 0, 0, 0, 0, 0, 0, 240, 63};

.visible .entry rz_kernel(
	.param .u64 .ptr .align 1 rz_kernel_param_0,
	.param .u32 rz_kernel_param_1,
	.param .u32 rz_kernel_param_2,
	.param .f64 rz_kernel_param_3
)
{
	.reg .pred 	%p<11>;
	.reg .b32 	%r<32>;
	.reg .b64 	%rd<13>;
	.reg .b64 	%fd<76>;

	ld.param.u64 	%rd1, [rz_kernel_param_0];
	ld.param.u32 	%r10, [rz_kernel_param_1];
	ld.param.u32 	%r11, [rz_kernel_param_2];
	ld.param.f64 	%fd13, [rz_kernel_param_3];
	mov.u32 	%r12, %ctaid.x;
	mov.u32 	%r13, %ntid.x;
	mov.u32 	%r14, %tid.x;
	mad.lo.s32 	%r1, %r12, %r13, %r14;
	mov.b32 	%r15, 1;
	shl.b32 	%r16, %r15, %r11;
	setp.ge.s32 	%p1, %r1, %r16;
	@%p1 bra 	$L__BB0_11;
	shr.u32 	%r17, %r1, %r10;
	and.b32  	%r18, %r17, 1;
	setp.eq.b32 	%p2, %r18, 1;
	selp.f64 	%fd14, 0d3FE0000000000000, 0dBFE0000000000000, %p2;
	mul.f64 	%fd1, %fd13, %fd14;
	abs.f64 	%fd2, %fd1;
	setp.neu.f64 	%p3, %fd2, 0d7FF0000000000000;
	@%p3 bra 	$L__BB0_3;
	mov.f64 	%fd20, 0d0000000000000000;
	mul.rn.f64 	%fd74, %fd1, %fd20;
	mov.b32 	%r30, 1;
	bra.uni 	$L__BB0_6;
$L__BB0_3:
	mul.f64 	%fd15, %fd1, 0d3FE45F306DC9C883;
	cvt.rni.s32.f64 	%r29, %fd15;
	cvt.rn.f64.s32 	%fd16, %r29;
	fma.rn.f64 	%fd17, %fd16, 0dBFF921FB54442D18, %fd1;
	fma.rn.f64 	%fd18, %fd16, 0dBC91A62633145C00, %fd17;
	fma.rn.f64 	%fd74, %fd16, 0dB97B839A252049C0, %fd18;
	setp.ltu.f64 	%p4, %fd2, 0d41E0000000000000;
	@%p4 bra 	$L__BB0_5;
	{ // callseq 0, 0
	.param .b64 param0;
	st.param.f64 	[param0], %fd1;
	.param .align 16 .b8 retval0[16];
	call.uni (retval0), 
	__internal_trig_reduction_slowpathd, 
	(
	param0
	);
	ld.param.f64 	%fd74, [retval0];
	ld.param.b32 	%r29, [retval0+8];
	} // callseq 0
$L__BB0_5:
	add.s32 	%r30, %r29, 1;
$L__BB0_6:
	setp.neu.f64 	%p5, %fd2, 0d7FF0000000000000;
	shl.b32 	%r21, %r30, 6;
	cvt.u64.u32 	%rd2, %r21;
	and.b64  	%rd3, %rd2, 64;
	mov.u64 	%rd4, __cudart_sin_cos_coeffs;
	add.s64 	%rd5, %rd4, %rd3;
	mul.rn.f64 	%fd21, %fd74, %fd74;
	and.b32  	%r22, %r30, 1;
	setp.eq.b32 	%p6, %r22, 1;
	selp.f64 	%fd22, 0dBDA8FF8320FD8164, 0d3DE5DB65F9785EBA, %p6;
	ld.global.nc.v2.f64 	{%fd23, %fd24}, [%rd5];
	fma.rn.f64 	%fd25, %fd22, %fd21, %fd23;
	fma.rn.f64 	%fd26, %fd25, %fd21, %fd24;
	ld.global.nc.v2.f64 	{%fd27, %fd28}, [%rd5+16];
	fma.rn.f64 	%fd29, %fd26, %fd21, %fd27;
	fma.rn.f64 	%fd30, %fd29, %fd21, %fd28;
	ld.global.nc.v2.f64 	{%fd31, %fd32}, [%rd5+32];
	fma.rn.f64 	%fd33, %fd30, %fd21, %fd31;
	fma.rn.f64 	%fd34, %fd33, %fd21, %fd32;
	fma.rn.f64 	%fd35, %fd34, %fd74, %fd74;
	fma.rn.f64 	%fd36, %fd34, %fd21, 0d3FF0000000000000;
	selp.f64 	%fd37, %fd36, %fd35, %p6;
	and.b32  	%r23, %r30, 2;
	setp.eq.s32 	%p7, %r23, 0;
	mov.f64 	%fd38, 0d0000000000000000;
	sub.f64 	%fd39, %fd38, %fd37;
	selp.f64 	%fd8, %fd37, %fd39, %p7;
	@%p5 bra 	$L__BB0_8;
	mov.f64 	%fd45, 0d0000000000000000;
	mul.rn.f64 	%fd75, %fd1, %fd45;
	mov.b32 	%r31, 0;
	bra.uni 	$L__BB0_10;
$L__BB0_8:
	mul.f64 	%fd40, %fd1, 0d3FE45F306DC9C883;
	cvt.rni.s32.f64 	%r31, %fd40;
	cvt.rn.f64.s32 	%fd41, %r31;
	fma.rn.f64 	%fd42, %fd41, 0dBFF921FB54442D18, %fd1;
	fma.rn.f64 	%fd43, %fd41, 0dBC91A62633145C00, %fd42;
	fma.rn.f64 	%fd75, %fd41, 0dB97B839A252049C0, %fd43;
	setp.ltu.f64 	%p8, %fd2, 0d41E0000000000000;
	@%p8 bra 	$L__BB0_10;
	{ // callseq 1, 0
	.param .b64 param0;
	st.param.f64 	[param0], %fd1;
	.param .align 16 .b8 retval0[16];
	call.uni (retval0), 
	__internal_trig_reduction_slowpathd, 
	(
	param0
	);
	ld.param.f64 	%fd75, [retval0];
	ld.param.b32 	%r31, [retval0+8];
	} // callseq 1
$L__BB0_10:
	shl.b32 	%r26, %r31, 6;
	cvt.u64.u32 	%rd6, %r26;
	and.b64  	%rd7, %rd6, 64;
	add.s64 	%rd9, %rd4, %rd7;
	mul.rn.f64 	%fd46, %fd75, %fd75;
	and.b32  	%r27, %r31, 1;
	setp.eq.b32 	%p9, %r27, 1;
	selp.f64 	%fd47, 0dBDA8FF8320FD8164, 0d3DE5DB65F9785EBA, %p9;
	ld.global.nc.v2.f64 	{%fd48, %fd49}, [%rd9];
	fma.rn.f64 	%fd50, %fd47, %fd46, %fd48;
	fma.rn.f64 	%fd51, %fd50, %fd46, %fd49;
	ld.global.nc.v2.f64 	{%fd52, %fd53}, [%rd9+16];
	fma.rn.f64 	%fd54, %fd51, %fd46, %fd52;
	fma.rn.f64 	%fd55, %fd54, %fd46, %fd53;
	ld.global.nc.v2.f64 	{%fd56, %fd57}, [%rd9+32];
	fma.rn.f64 	%fd58, %fd55, %fd46, %fd56;
	fma.rn.f64 	%fd59, %fd58, %fd46, %fd57;
	fma.rn.f64 	%fd60, %fd59, %fd75, %fd75;
	fma.rn.f64 	%fd61, %fd59, %fd46, 0d3FF0000000000000;
	selp.f64 	%fd62, %fd61, %fd60, %p9;
	and.b32  	%r28, %r31, 2;
	setp.eq.s32 	%p10, %r28, 0;
	mov.f64 	%fd63, 0d0000000000000000;
	sub.f64 	%fd64, %fd63, %fd62;
	selp.f64 	%fd65, %fd62, %fd64, %p10;
	cvta.to.global.u64 	%rd10, %rd1;
	mul.wide.s32 	%rd11, %r1, 16;
	add.s64 	%rd12, %rd10, %rd11;
	ld.global.v2.f64 	{%fd66, %fd67}, [%rd12];
	mul.f64 	%fd68, %fd8, %fd66;
	mul.f64 	%fd69, %fd67, %fd65;
	sub.f64 	%fd70, %fd68, %fd69;
	mul.f64 	%fd71, %fd66, %fd65;
	fma.rn.f64 	%fd72, %fd8, %fd67, %fd71;
	st.global.v2.f64 	[%rd12], {%fd70, %fd72};
$L__BB0_11:
	ret;

}
.func  (.param .align 16 .b8 func_retval0[16]) __internal_trig_reduction_slowpathd(
	.param .b64 __internal_trig_reduction_slowpathd_param_0
)
{
	.local .align 8 .b8 	__local_depot1[40];
	.reg .b64 	%SP;
	.reg .b64 	%SPL;
	.reg .pred 	%p<10>;
	.reg .b32 	%r<47>;
	.reg .b64 	%rd<74>;
	.reg .b64 	%fd<5>;

	mov.u64 	%SPL, __local_depot1;
	ld.param.f64 	%fd4, [__internal_trig_reduction_slowpathd_param_0];
	add.u64 	%rd1, %SPL, 0;
	{
	.reg .b32 %temp; 
	mov.b64 	{%temp, %r1}, %fd4;
	}
	shr.u32 	%r2, %r1, 20;
	and.b32  	%r3, %r2, 2047;
	setp.eq.s32 	%p1, %r3, 2047;
	mov.b32 	%r46, 0;
	@%p1 bra 	$L__BB1_9;
	add.s32 	%r20, %r3, -1024;
	mov.b64 	%rd20, %fd4;
	shl.b64 	%rd2, %rd20, 11;
	shr.u32 	%r4, %r20, 6;
	sub.s32 	%r45, 15, %r4;
	sub.s32 	%r21, 19, %r4;
	setp.lt.u32 	%p2, %r20, 128;
	selp.b32 	%r6, 18, %r21, %p2;
	setp.ge.s32 	%p3, %r45, %r6;
	mov.b64 	%rd70, 0;
	@%p3 bra 	$L__BB1_4;
	add.s32 	%r23, %r6, %r4;
	neg.s32 	%r43, %r23;
	or.b64  	%rd3, %rd2, -9223372036854775808;
	mov.b64 	%rd70, 0;
	mov.b32 	%r42, 0;
	mov.u64 	%rd25, __cudart_i2opi_d;
	mov.u32 	%r44, %r45;
$L__BB1_3:
	.pragma "nounroll";
	mul.wide.s32 	%rd22, %r42, 8;
	add.s64 	%rd23, %rd1, %rd22;
	mul.wide.s32 	%rd24, %r44, 8;
	add.s64 	%rd26, %rd25, %rd24;
	ld.global.nc.u64 	%rd27, [%rd26];
	{
	.reg .u32 %r0, %r1, %r2, %r3, %alo, %ahi, %blo, %bhi, %clo, %chi;
	mov.b64 	{%alo,%ahi}, %rd27;
	mov.b64 	{%blo,%bhi}, %rd3;
	mov.b64 	{%clo,%chi}, %rd70;
	mad.lo.cc.u32 	%r0, %alo, %blo, %clo;
	madc.hi.cc.u32 	%r1, %alo, %blo, %chi;
	madc.hi.u32 	%r2, %alo, %bhi, 0;
	mad.lo.cc.u32 	%r1, %alo, %bhi, %r1;
	madc.hi.cc.u32 	%r2, %ahi, %blo, %r2;
	madc.hi.u32 	%r3, %ahi, %bhi, 0;
	mad.lo.cc.u32 	%r1, %ahi, %blo, %r1;
	madc.lo.cc.u32 	%r2, %ahi, %bhi, %r2;
	addc.u32 	%r3, %r3, 0;
	mov.b64 	%rd28, {%r0,%r1};
	mov.b64 	%rd70, {%r2,%r3};
	}
	st.local.u64 	[%rd23], %rd28;
	add.s32 	%r44, %r44, 1;
	add.s32 	%r43, %r43, 1;
	add.s32 	%r42, %r42, 1;
	setp.ne.s32 	%p4, %r43, -15;
	mov.u32 	%r45, %r6;
	@%p4 bra 	$L__BB1_3;
$L__BB1_4:
	cvt.s64.s32 	%rd29, %r45;
	cvt.u64.u32 	%rd30, %r4;
	add.s64 	%rd31, %rd30, %rd29;
	shl.b64 	%rd32, %rd31, 3;
	add.s64 	%rd33, %rd1, %rd32;
	st.local.u64 	[%rd33+-120], %rd70;
	and.b32  	%r15, %r2, 63;
	ld.local.u64 	%rd72, [%rd1+16];
	ld.local.u64 	%rd71, [%rd1+24];
	setp.eq.s32 	%p5, %r15, 0;
	@%p5 bra 	$L__BB1_6;
	shl.b64 	%rd34, %rd71, %r15;
	shr.u64 	%rd35, %rd72, 1;
	xor.b32  	%r24, %r15, 63;
	shr.u64 	%rd36, %rd35, %r24;
	or.b64  	%rd71, %rd34, %rd36;
	ld.local.u64 	%rd37, [%rd1+8];
	shl.b64 	%rd38, %rd72, %r15;
	shr.u64 	%rd39, %rd37, 1;
	shr.u64 	%rd40, %rd39, %r24;
	or.b64  	%rd72, %rd38, %rd40;
$L__BB1_6:
	and.b32  	%r25, %r1, -2147483648;
	shr.u64 	%rd41, %rd71, 62;
	cvt.u32.u64 	%r26, %rd41;
	mov.b64 	{%r27, %r28}, %rd71;
	mov.b64 	{%r29, %r30}, %rd72;
	shf.l.wrap.b32 	%r31, %r30, %r27, 2;
	shf.l.wrap.b32 	%r32, %r27, %r28, 2;
	mov.b64 	%rd42, {%r31, %r32};
	shl.b64 	%rd43, %rd72, 2;
	shr.u64 	%rd44, %rd42, 63;
	cvt.u32.u64 	%r33, %rd44;
	add.s32 	%r34, %r33, %r26;
	setp.eq.s32 	%p6, %r25, 0;
	neg.s32 	%r35, %r34;
	selp.b32 	%r46, %r34, %r35, %p6;
	setp.gt.s64 	%p7, %rd42, -1;
	mov.b64 	%rd45, 0;
	{
	.reg .u32 %r0, %r1, %r2, %r3, %a0, %a1, %a2, %a3, %b0, %b1, %b2, %b3;
	mov.b64 	{%a0,%a1}, %rd45;
	mov.b64 	{%a2,%a3}, %rd45;
	mov.b64 	{%b0,%b1}, %rd43;
	mov.b64 	{%b2,%b3}, %rd42;
	sub.cc.u32 	%r0, %a0, %b0;
	subc.cc.u32 	%r1, %a1, %b1;
	subc.cc.u32 	%r2, %a2, %b2;
	subc.u32 	%r3, %a3, %b3;
	mov.b64 	%rd46, {%r0,%r1};
	mov.b64 	%rd47, {%r2,%r3};
	}
	xor.b32  	%r36, %r25, -2147483648;
	selp.b64 	%rd73, %rd42, %rd47, %p7;
	selp.b64 	%rd14, %rd43, %rd46, %p7;
	selp.b32 	%r17, %r25, %r36, %p7;
	clz.b64 	%r37, %rd73;
	cvt.u64.u32 	%rd15, %r37;
	setp.eq.s32 	%p8, %r37, 0;
	@%p8 bra 	$L__BB1_8;
	cvt.u32.u64 	%r38, %rd15;
	and.b32  	%r39, %r38, 63;
	shl.b64 	%rd48, %rd73, %r39;
	shr.u64 	%rd49, %rd14, 1;
	not.b32 	%r40, %r38;
	and.b32  	%r41, %r40, 63;
	shr.u64 	%rd50, %rd49, %r41;
	or.b64  	%rd73, %rd48, %rd50;
$L__BB1_8:
	mov.b64 	%rd51, -3958705157555305931;
	{
	.reg .u32 %r0, %r1, %r2, %r3, %alo, %ahi, %blo, %bhi;
	mov.b64 	{%alo,%ahi}, %rd73;
	mov.b64 	{%blo,%bhi}, %rd51;
	mul.lo.u32 	%r0, %alo, %blo;
	mul.hi.u32 	%r1, %alo, %blo;
	mad.lo.cc.u32 	%r1, %alo, %bhi, %r1;
	madc.hi.u32 	%r2, %alo, %bhi, 0;
	mad.lo.cc.u32 	%r1, %ahi, %blo, %r1;
	madc.hi.cc.u32 	%r2, %ahi, %blo, %r2;
	madc.hi.u32 	%r3, %ahi, %bhi, 0;
	mad.lo.cc.u32 	%r2, %ahi, %bhi, %r2;
	addc.u32 	%r3, %r3, 0;
	mov.b64 	%rd52, {%r0,%r1};
	mov.b64 	%rd53, {%r2,%r3};
	}
	setp.gt.s64 	%p9, %rd53, 0;
	{
	.reg .u32 %r0, %r1, %r2, %r3, %a0, %a1, %a2, %a3, %b0, %b1, %b2, %b3;
	mov.b64 	{%a0,%a1}, %rd52;
	mov.b64 	{%a2,%a3}, %rd53;
	mov.b64 	{%b0,%b1}, %rd52;
	mov.b64 	{%b2,%b3}, %rd53;
	add.cc.u32 	%r0, %a0, %b0;
	addc.cc.u32 	%r1, %a1, %b1;
	addc.cc.u32 	%r2, %a2, %b2;
	addc.u32 	%r3, %a3, %b3;
	mov.b64 	%rd54, {%r0,%r1};
	mov.b64 	%rd55, {%r2,%r3};
	}
	selp.b64 	%rd56, %rd55, %rd53, %p9;
	selp.s64 	%rd57, -1, 0, %p9;
	sub.s64 	%rd58, %rd57, %rd15;
	cvt.u64.u32 	%rd59, %r17;
	shl.b64 	%rd60, %rd59, 32;
	add.s64 	%rd61, %rd56, 1;
	shr.u64 	%rd62, %rd61, 10;
	add.s64 	%rd63, %rd62, 1;
	shr.u64 	%rd64, %rd63, 1;
	shl.b64 	%rd65, %rd58, 52;
	add.s64 	%rd66, %rd65, %rd64;
	add.s64 	%rd67, %rd66, 4602678819172646912;
	or.b64  	%rd68, %rd67, %rd60;
	mov.b64 	%fd4, %rd68;
$L__BB1_9:
	st.param.f64 	[func_retval0], %fd4;
	st.param.b32 	[func_retval0+8], %r46;
	ret;

}


// ===== COMPILED SASS (sm_100) =====

	.target	sm_100

	.elftype	@"ET_EXEC"


//--------------------- .note.nv.tkinfo           --------------------------
	.section	.note.nv.tkinfo,"",@"SHT_NOTE"
	.sectionflags	@"SHF_NOTE_NV_TKINFO"
	.tkinfo
        /*0018*/ 	.word	0x00000002
        /*0030*/ 	.string	""
        /*0030*/ 	.string	"ptxas"
        /*0030*/ 	.string	"Cuda compilation tools, release 13.0, V13.0.88"
        /*0030*/ 	.string	"Build cuda_13.0.r13.0/compiler.36424714_0"
        /*0030*/ 	.string	"-arch sm_100 -m 64 "



//--------------------- .note.nv.cuinfo           --------------------------
	.section	.note.nv.cuinfo,"",@"SHT_NOTE"
	.sectionflags	@"SHF_NOTE_NV_CUINFO"
        /*0018*/ 	.short	0x0002
        /*001a*/ 	.short	0x0064
        /*001c*/ 	.short	0x0082
	.zero		2


//--------------------- .nv.info                  --------------------------
	.section	.nv.info,"",@"SHT_CUDA_INFO"
	.align	4


	//----- nvinfo : EIATTR_REGCOUNT
	.align		4
        /*0000*/ 	.byte	0x04, 0x2f
        /*0002*/ 	.short	(.L_3 - .L_2)
	.align		4
.L_2:
        /*0004*/ 	.word	index@(rz_kernel)
        /*0008*/ 	.word	0x0000001e


	//----- nvinfo : EIATTR_FRAME_SIZE
	.align		4
.L_3:
        /*000c*/ 	.byte	0x04, 0x11
        /*000e*/ 	.short	(.L_5 - .L_4)
	.align		4
.L_4:
        /*0010*/ 	.word	index@($rz_kernel$__internal_trig_reduction_slowpathd)
        /*0014*/ 	.word	0x00000028


	//----- nvinfo : EIATTR_FRAME_SIZE
	.align		4
.L_5:
        /*0018*/ 	.byte	0x04, 0x11
        /*001a*/ 	.short	(.L_7 - .L_6)
	.align		4
.L_6:
        /*001c*/ 	.word	index@(rz_kernel)
        /*0020*/ 	.word	0x00000028


	//----- nvinfo : EIATTR_MIN_STACK_SIZE
	.align		4
.L_7:
        /*0024*/ 	.byte	0x04, 0x12
        /*0026*/ 	.short	(.L_9 - .L_8)
	.align		4
.L_8:
        /*0028*/ 	.word	index@(rz_kernel)
        /*002c*/ 	.word	0x00000028
.L_9:


//--------------------- .nv.compat                --------------------------
	.section	.nv.compat,"",@"SHT_CUDA_COMPAT_INFO"
	.align	4
        /*0000*/ 	.byte	0x02, 0x09, 0x00, 0x00, 0x02, 0x02, 0x01, 0x00, 0x02, 0x05, 0x05, 0x00, 0x03, 0x07, 0x01, 0x01
        /*0010*/ 	.byte	0x02, 0x03, 0x00, 0x00, 0x02, 0x06, 0x01, 0x00, 0x04, 0x0b, 0x08, 0x00, 0x01, 0x00, 0x00, 0x00
        /*0020*/ 	.byte	0x00, 0x00, 0x00, 0x00


//--------------------- .nv.info.rz_kernel        --------------------------
	.section	.nv.info.rz_kernel,"",@"SHT_CUDA_INFO"
	.sectionflags	@""
	.align	4


	//----- nvinfo : EIATTR_CUDA_API_VERSION
	.align		4
        /*0000*/ 	.byte	0x04, 0x37
        /*0002*/ 	.short	(.L_11 - .L_10)
.L_10:
        /*0004*/ 	.word	0x00000082


	//----- nvinfo : EIATTR_KPARAM_INFO
	.align		4
.L_11:
        /*0008*/ 	.byte	0x04, 0x17
        /*000a*/ 	.short	(.L_13 - .L_12)
.L_12:
        /*000c*/ 	.word	0x00000000
        /*0010*/ 	.short	0x0003
        /*0012*/ 	.short	0x0010
        /*0014*/ 	.byte	0x00, 0xf0, 0x21, 0x00


	//----- nvinfo : EIATTR_KPARAM_INFO
	.align		4
.L_13:
        /*0018*/ 	.byte	0x04, 0x17
        /*001a*/ 	.short	(.L_15 - .L_14)
.L_14:
        /*001c*/ 	.word	0x00000000
        /*0020*/ 	.short	0x0002
        /*0022*/ 	.short	0x000c
        /*0024*/ 	.byte	0x00, 0xf0, 0x11, 0x00


	//----- nvinfo : EIATTR_KPARAM_INFO
	.align		4
.L_15:
        /*0028*/ 	.byte	0x04, 0x17
        /*002a*/ 	.short	(.L_17 - .L_16)
.L_16:
        /*002c*/ 	.word	0x00000000
        /*0030*/ 	.short	0x0001
        /*0032*/ 	.short	0x0008
        /*0034*/ 	.byte	0x00, 0xf0, 0x11, 0x00


	//----- nvinfo : EIATTR_KPARAM_INFO
	.align		4
.L_17:
        /*0038*/ 	.byte	0x04, 0x17
        /*003a*/ 	.short	(.L_19 - .L_18)
.L_18:
        /*003c*/ 	.word	0x00000000
        /*0040*/ 	.short	0x0000
        /*0042*/ 	.short	0x0000
        /*0044*/ 	.byte	0x00, 0xf5, 0x21, 0x00


	//----- nvinfo : EIATTR_SPARSE_MMA_MASK
	.align		4
.L_19:
        /*0048*/ 	.byte	0x03, 0x50
        /*004a*/ 	.short	0x0000


	//----- nvinfo : EIATTR_MAXREG_COUNT
	.align		4
        /*004c*/ 	.byte	0x03, 0x1b
        /*004e*/ 	.short	0x00ff


	//----- nvinfo : EIATTR_MERCURY_ISA_VERSION
	.align		4
        /*0050*/ 	.byte	0x03, 0x5f
        /*0052*/ 	.short	0x0101


	//----- nvinfo : EIATTR_VRC_CTA_INIT_COUNT
	.align		4
        /*0054*/ 	.byte	0x02, 0x4a
	.zero		1
	.zero		1


	//----- nvinfo : EIATTR_EXIT_INSTR_OFFSETS
	.align		4
        /*0058*/ 	.byte	0x04, 0x1c
        /*005a*/ 	.short	(.L_21 - .L_20)


	//   ....[0]....
.L_20:
        /*005c*/ 	.word	0x000000a0


	//   ....[1]....
        /*0060*/ 	.word	0x00000900


	//----- nvinfo : EIATTR_CRS_STACK_SIZE
	.align		4
.L_21:
        /*0064*/ 	.byte	0x04, 0x1e
        /*0066*/ 	.short	(.L_23 - .L_22)
.L_22:
        /*0068*/ 	.word	0x00000000


	//----- nvinfo : EIATTR_CBANK_PARAM_SIZE
	.align		4
.L_23:
        /*006c*/ 	.byte	0x03, 0x19
        /*006e*/ 	.short	0x0018


	//----- nvinfo : EIATTR_PARAM_CBANK
	.align		4
        /*0070*/ 	.byte	0x04, 0x0a
        /*0072*/ 	.short	(.L_25 - .L_24)
	.align		4
.L_24:
        /*0074*/ 	.word	index@(.nv.constant0.rz_kernel)
        /*0078*/ 	.short	0x0380
        /*007a*/ 	.short	0x0018


	//----- nvinfo : EIATTR_SW_WAR
	.align		4
.L_25:
        /*007c*/ 	.byte	0x04, 0x36
        /*007e*/ 	.short	(.L_27 - .L_26)
.L_26:
        /*0080*/ 	.word	0x00000008
.L_27:


//--------------------- .nv.callgraph             --------------------------
	.section	.nv.callgraph,"",@"SHT_CUDA_CALLGRAPH"
	.align	4
	.sectionentsize	8
	.align		4
        /*0000*/ 	.word	0x00000000
	.align		4
        /*0004*/ 	.word	0xffffffff
	.align		4
        /*0008*/ 	.word	0x00000000
	.align		4
        /*000c*/ 	.word	0xfffffffe
	.align		4
        /*0010*/ 	.word	0x00000000
	.align		4
        /*0014*/ 	.word	0xfffffffd
	.align		4
        /*0018*/ 	.word	0x00000000
	.align		4
        /*001c*/ 	.word	0xfffffffc


//--------------------- .nv.constant4             --------------------------
	.section	.nv.constant4,"a",@progbits
	.align	8
	.align		8
.nv.constant4:
        /*0000*/ 	.dword	__cudart_i2opi_d
	.align		8
        /*0008*/ 	.dword	__cudart_sin_cos_coeffs


//--------------------- .text.rz_kernel           --------------------------
	.section	.text.rz_kernel,"ax",@progbits
	.align	128
        .global         rz_kernel
        .type           rz_kernel,@function
        .size           rz_kernel,(.L_x_14 - rz_kernel)
        .other          rz_kernel,@"STO_CUDA_ENTRY STV_DEFAULT"
rz_kernel:
.text.rz_kernel:
[----:B------:R-:W0:Y:S01]  /*0000*/  LDC R1, c[0x0][0x37c] ;  /* 0x0000df00ff017b82 */ /* 0x000e220000000800 */
[----:B------:R-:W1:Y:S07]  /*0010*/  S2R R3, SR_TID.X ;  /* 0x0000000000037919 */ /* 0x000e6e0000002100 */
[----:B------:R-:W1:Y:S01]  /*0020*/  S2UR UR6, SR_CTAID.X ;  /* 0x00000000000679c3 */ /* 0x000e620000002500 */
[----:B------:R-:W2:Y:S01]  /*0030*/  LDCU UR4, c[0x0][0x38c] ;  /* 0x00007180ff0477ac */ /* 0x000ea20008000800 */
[----:B0-----:R-:W-:Y:S01]  /*0040*/  VIADD R1, R1, 0xffffffd8 ;  /* 0xffffffd801017836 */ /* 0x001fe20000000000 */
[----:B------:R-:W-:-:S05]  /*0050*/  UMOV UR5, 0x1 ;  /* 0x0000000100057882 */ /* 0x000fca0000000000 */
[----:B------:R-:W1:Y:S01]  /*0060*/  LDC R16, c[0x0][0x360] ;  /* 0x0000d800ff107b82 */ /* 0x000e620000000800 */
[----:B--2---:R-:W-:Y:S01]  /*0070*/  USHF.L.U32 UR4, UR5, UR4, URZ ;  /* 0x0000000405047299 */ /* 0x004fe200080006ff */
[----:B-1----:R-:W-:-:S05]  /*0080*/  IMAD R16, R16, UR6, R3 ;  /* 0x0000000610107c24 */ /* 0x002fca000f8e0203 */
[----:B------:R-:W-:-:S13]  /*0090*/  ISETP.GE.AND P0, PT, R16, UR4, PT ;  /* 0x0000000410007c0c */ /* 0x000fda000bf06270 */
[----:B------:R-:W-:Y:S05]  /*00a0*/  @P0 EXIT ;  /* 0x000000000000094d */ /* 0x000fea0003800000 */
[----:B------:R-:W0:Y:S01]  /*00b0*/  LDCU UR4, c[0x0][0x388] ;  /* 0x00007100ff0477ac */ /* 0x000e220008000800 */
[----:B------:R-:W-:Y:S01]  /*00c0*/  IMAD.MOV.U32 R2, RZ, RZ, 0x3fe00000 ;  /* 0x3fe00000ff027424 */ /* 0x000fe200078e00ff */
[----:B------:R-:W-:Y:S01]  /*00d0*/  BSSY.RECONVERGENT B0, `(.L_x_0) ;  /* 0x0000026000007945 */ /* 0x000fe20003800200 */
[----:B------:R-:W1:Y:S01]  /*00e0*/  LDCU.64 UR6, c[0x0][0x390] ;  /* 0x00007200ff0677ac */ /* 0x000e620008000a00 */
[----:B0-----:R-:W-:Y:S01]  /*00f0*/  SHF.R.U32.HI R0, RZ, UR4, R16 ;  /* 0x00000004ff007c19 */ /* 0x001fe20008011610 */
[----:B------:R-:W0:Y:S03]  /*0100*/  LDCU.64 UR4, c[0x0][0x358] ;  /* 0x00006b00ff0477ac */ /* 0x000e260008000a00 */
[----:B------:R-:W-:-:S04]  /*0110*/  LOP3.LUT R0, R0, 0x1, RZ, 0xc0, !PT ;  /* 0x0000000100007812 */ /* 0x000fc800078ec0ff */
[----:B------:R-:W-:-:S04]  /*0120*/  ISETP.NE.U32.AND P0, PT, R0, 0x1, PT ;  /* 0x000000010000780c */ /* 0x000fc80003f05070 */
[----:B------:R-:W-:Y:S01]  /*0130*/  FSEL R3, R2, -1.75, !P0 ;  /* 0xbfe0000002037808 */ /* 0x000fe20004000000 */
[----:B------:R-:W-:-:S06]  /*0140*/  IMAD.MOV.U32 R2, RZ, RZ, RZ ;  /* 0x000000ffff027224 */ /* 0x000fcc00078e00ff */
[----:B-1----:R-:W-:-:S08]  /*0150*/  DMUL R2, R2, UR6 ;  /* 0x0000000602027c28 */ /* 0x002fd00008000000 */
[----:B------:R-:W-:-:S14]  /*0160*/  DSETP.NEU.AND P0, PT, |R2|, +INF , PT ;  /* 0x7ff000000200742a */ /* 0x000fdc0003f0d200 */
[----:B------:R-:W-:Y:S01]  /*0170*/  @!P0 DMUL R18, RZ, R2 ;  /* 0x00000002ff128228 */ /* 0x000fe20000000000 */
[----:B------:R-:W-:Y:S01]  /*0180*/  @!P0 IMAD.MOV.U32 R0, RZ, RZ, 0x1 ;  /* 0x00000001ff008424 */ /* 0x000fe200078e00ff */
[----:B0-----:R-:W-:Y:S09]  /*0190*/  @!P0 BRA `(.L_x_1) ;  /* 0x0000000000648947 */ /* 0x001ff20003800000 */
[----:B------:R-:W-:Y:S01]  /*01a0*/  UMOV UR6, 0x6dc9c883 ;  /* 0x6dc9c88300067882 */ /* 0x000fe20000000000 */
[----:B------:R-:W-:Y:S01]  /*01b0*/  UMOV UR7, 0x3fe45f30 ;  /* 0x3fe45f3000077882 */ /* 0x000fe20000000000 */
[C---:B------:R-:W-:Y:S01]  /*01c0*/  DSETP.GE.AND P0, PT, |R2|.reuse, 2.14748364800000000000e+09, PT ;  /* 0x41e000000200742a */ /* 0x040fe20003f06200 */
[----:B------:R-:W-:Y:S01]  /*01d0*/  BSSY.RECONVERGENT B1, `(.L_x_2) ;  /* 0x0000014000017945 */ /* 0x000fe20003800200 */
[----:B------:R-:W-:Y:S01]  /*01e0*/  DMUL R4, R2, UR6 ;  /* 0x0000000602047c28 */ /* 0x000fe20008000000 */
[----:B------:R-:W-:Y:S01]  /*01f0*/  UMOV UR6, 0x54442d18 ;  /* 0x54442d1800067882 */ /* 0x000fe20000000000 */
[----:B------:R-:W-:-:S04]  /*0200*/  UMOV UR7, 0x3ff921fb ;  /* 0x3ff921fb00077882 */ /* 0x000fc80000000000 */
[----:B------:R-:W0:Y:S08]  /*0210*/  F2I.F64 R0, R4 ;  /* 0x0000000400007311 */ /* 0x000e300000301100 */
[----:B0-----:R-:W0:Y:S02]  /*0220*/  I2F.F64 R18, R0 ;  /* 0x0000000000127312 */ /* 0x001e240000201c00 */
[----:B0-----:R-:W-:Y:S01]  /*0230*/  DFMA R6, R18, -UR6, R2 ;  /* 0x8000000612067c2b */ /* 0x001fe20008000002 */
[----:B------:R-:W-:Y:S01]  /*0240*/  UMOV UR6, 0x33145c00 ;  /* 0x33145c0000067882 */ /* 0x000fe20000000000 */
[----:B------:R-:W-:-:S06]  /*0250*/  UMOV UR7, 0x3c91a626 ;  /* 0x3c91a62600077882 */ /* 0x000fcc0000000000 */
[----:B------:R-:W-:Y:S01]  /*0260*/  DFMA R6, R18, -UR6, R6 ;  /* 0x8000000612067c2b */ /* 0x000fe20008000006 */
[----:B------:R-:W-:Y:S01]  /*0270*/  UMOV UR6, 0x252049c0 ;  /* 0x252049c000067882 */ /* 0x000fe20000000000 */
[----:B------:R-:W-:-:S06]  /*0280*/  UMOV UR7, 0x397b839a ;  /* 0x397b839a00077882 */ /* 0x000fcc0000000000 */
[----:B------:R-:W-:Y:S01]  /*0290*/  DFMA R18, R18, -UR6, R6 ;  /* 0x8000000612127c2b */ /* 0x000fe20008000006 */
[----:B------:R-:W-:Y:S10]  /*02a0*/  @!P0 BRA `(.L_x_3) ;  /* 0x0000000000188947 */ /* 0x000ff40003800000 */
[----:B------:R-:W-:Y:S01]  /*02b0*/  IMAD.MOV.U32 R0, RZ, RZ, R2 ;  /* 0x000000ffff007224 */ /* 0x000fe200078e0002 */
[----:B------:R-:W-:Y:S01]  /*02c0*/  MOV R18, 0x2f0 ;  /* 0x000002f000127802 */ /* 0x000fe20000000f00 */
[----:B------:R-:W-:-:S07]  /*02d0*/  IMAD.MOV.U32 R14, RZ, RZ, R3 ;  /* 0x000000ffff0e7224 */ /* 0x000fce00078e0003 */
[----:B------:R-:W-:Y:S05]  /*02e0*/  CALL.REL.NOINC `($rz_kernel$__internal_trig_reduction_slowpathd) ;  /* 0x0000000400887944 */ /* 0x000fea0003c00000 */
[----:B------:R-:W-:Y:S02]  /*02f0*/  IMAD.MOV.U32 R18, RZ, RZ, R6 ;  /* 0x000000ffff127224 */ /* 0x000fe400078e0006 */
[----:B------:R-:W-:-:S07]  /*0300*/  IMAD.MOV.U32 R19, RZ, RZ, R7 ;  /* 0x000000ffff137224 */ /* 0x000fce00078e0007 */
.L_x_3:
[----:B------:R-:W-:Y:S05]  /*0310*/  BSYNC.RECONVERGENT B1 ;  /* 0x0000000000017941 */ /* 0x000fea0003800200 */
.L_x_2:
[----:B------:R-:W-:-:S07]  /*0320*/  VIADD R0, R0, 0x1 ;  /* 0x0000000100007836 */ /* 0x000fce0000000000 */
.L_x_1:
[----:B------:R-:W-:Y:S05]  /*0330*/  BSYNC.RECONVERGENT B0 ;  /* 0x0000000000007941 */ /* 0x000fea0003800200 */
.L_x_0:
[----:B------:R-:W0:Y:S01]  /*0340*/  LDCU.64 UR6, c[0x4][0x8] ;  /* 0x01000100ff0677ac */ /* 0x000e220008000a00 */
[----:B------:R-:W-:-:S05]  /*0350*/  IMAD.SHL.U32 R4, R0, 0x40, RZ ;  /* 0x0000004000047824 */ /* 0x000fca00078e00ff */
[----:B------:R-:W-:-:S04]  /*0360*/  LOP3.LUT R4, R4, 0x40, RZ, 0xc0, !PT ;  /* 0x0000004004047812 */ /* 0x000fc800078ec0ff */
[----:B0-----:R-:W-:-:S05]  /*0370*/  IADD3 R22, P0, PT, R4, UR6, RZ ;  /* 0x0000000604167c10 */ /* 0x001fca000ff1e0ff */
[----:B------:R-:W-:-:S05]  /*0380*/  IMAD.X R23, RZ, RZ, UR7, P0 ;  /* 0x00000007ff177e24 */ /* 0x000fca00080e06ff */
[----:B------:R-:W2:Y:S04]  /*0390*/  LDG.E.128.CONSTANT R4, desc[UR4][R22.64] ;  /* 0x0000000416047981 */ /* 0x000ea8000c1e9d00 */
[----:B------:R-:W3:Y:S04]  /*03a0*/  LDG.E.128.CONSTANT R8, desc[UR4][R22.64+0x10] ;  /* 0x0000100416087981 */ /* 0x000ee8000c1e9d00 */
[----:B------:R-:W4:Y:S01]  /*03b0*/  LDG.E.128.CONSTANT R12, desc[UR4][R22.64+0x20] ;  /* 0x00002004160c7981 */ /* 0x000f22000c1e9d00 */
[----:B------:R-:W-:Y:S01]  /*03c0*/  LOP3.LUT R17, R0, 0x1, RZ, 0xc0, !PT ;  /* 0x0000000100117812 */ /* 0x000fe200078ec0ff */
[----:B------:R-:W-:Y:S01]  /*03d0*/  IMAD.MOV.U32 R24, RZ, RZ, 0x20fd8164 ;  /* 0x20fd8164ff187424 */ /* 0x000fe200078e00ff */
[----:B------:R-:W-:Y:S01]  /*03e0*/  DMUL R20, R18, R18 ;  /* 0x0000001212147228 */ /* 0x000fe20000000000 */
[----:B------:R-:W-:Y:S01]  /*03f0*/  BSSY.RECONVERGENT B0, `(.L_x_4) ;  /* 0x000002b000007945 */ /* 0x000fe20003800200 */
[----:B------:R-:W-:Y:S01]  /*0400*/  ISETP.NE.U32.AND P0, PT, R17, 0x1, PT ;  /* 0x000000011100780c */ /* 0x000fe20003f05070 */
[----:B------:R-:W-:Y:S01]  /*0410*/  IMAD.MOV.U32 R17, RZ, RZ, 0x3da8ff83 ;  /* 0x3da8ff83ff117424 */ /* 0x000fe200078e00ff */
[----:B------:R-:W-:-:S02]  /*0420*/  DSETP.NEU.AND P1, PT, |R2|, +INF , PT ;  /* 0x7ff000000200742a */ /* 0x000fc40003f2d200 */
[----:B------:R-:W-:Y:S02]  /*0430*/  FSEL R24, R24, -8.06006814911005101289e+34, !P0 ;  /* 0xf9785eba18187808 */ /* 0x000fe40004000000 */
[----:B------:R-:W-:-:S06]  /*0440*/  FSEL R25, -R17, 0.11223486810922622681, !P0 ;  /* 0x3de5db6511197808 */ /* 0x000fcc0004000100 */
[----:B--2---:R-:W-:-:S08]  /*0450*/  DFMA R4, R20, R24, R4 ;  /* 0x000000181404722b */ /* 0x004fd00000000004 */
[----:B------:R-:W-:Y:S02]  /*0460*/  DFMA R4, R20, R4, R6 ;  /* 0x000000041404722b */ /* 0x000fe40000000006 */
[----:B------:R-:W-:-:S06]  /*0470*/  @!P1 DMUL R6, RZ, R2 ;  /* 0x00000002ff069228 */ /* 0x000fcc0000000000 */
[----:B---3--:R-:W-:-:S08]  /*0480*/  DFMA R4, R20, R4, R8 ;  /* 0x000000041404722b */ /* 0x008fd00000000008 */
[----:B------:R-:W-:-:S08]  /*0490*/  DFMA R4, R20, R4, R10 ;  /* 0x000000041404722b */ /* 0x000fd0000000000a */
[----:B----4-:R-:W-:-:S08]  /*04a0*/  DFMA R4, R20, R4, R12 ;  /* 0x000000041404722b */ /* 0x010fd0000000000c */
[----:B------:R-:W-:-:S08]  /*04b0*/  DFMA R4, R20, R4, R14 ;  /* 0x000000041404722b */ /* 0x000fd0000000000e */
[----:B------:R-:W-:Y:S02]  /*04c0*/  DFMA R18, R4, R18, R18 ;  /* 0x000000120412722b */ /* 0x000fe40000000012 */
[----:B------:R-:W-:-:S10]  /*04d0*/  DFMA R4, R20, R4, 1 ;  /* 0x3ff000001404742b */ /* 0x000fd40000000004 */
[----:B------:R-:W-:Y:S02]  /*04e0*/  FSEL R8, R4, R18, !P0 ;  /* 0x0000001204087208 */ /* 0x000fe40004000000 */
[----:B------:R-:W-:Y:S02]  /*04f0*/  FSEL R9, R5, R19, !P0 ;  /* 0x0000001305097208 */ /* 0x000fe40004000000 */
[----:B------:R-:W-:Y:S01]  /*0500*/  LOP3.LUT P0, RZ, R0, 0x2, RZ, 0xc0, !PT ;  /* 0x0000000200ff7812 */ /* 0x000fe2000780c0ff */
[----:B------:R-:W-:-:S03]  /*0510*/  @!P1 IMAD.MOV.U32 R0, RZ, RZ, RZ ;  /* 0x000000ffff009224 */ /* 0x000fc600078e00ff */
[----:B------:R-:W-:-:S10]  /*0520*/  DADD R4, RZ, -R8 ;  /* 0x00000000ff047229 */ /* 0x000fd40000000808 */
[----:B------:R-:W-:Y:S02]  /*0530*/  FSEL R4, R8, R4, !P0 ;  /* 0x0000000408047208 */ /* 0x000fe40004000000 */
[----:B------:R-:W-:Y:S01]  /*0540*/  FSEL R5, R9, R5, !P0 ;  /* 0x0000000509057208 */ /* 0x000fe20004000000 */
[----:B------:R-:W-:Y:S06]  /*0550*/  @!P1 BRA `(.L_x_5) ;  /* 0x0000000000509947 */ /* 0x000fec0003800000 */
[----:B------:R-:W-:Y:S01]  /*0560*/  UMOV UR6, 0x6dc9c883 ;  /* 0x6dc9c88300067882 */ /* 0x000fe20000000000 */
[----:B------:R-:W-:Y:S01]  /*0570*/  UMOV UR7, 0x3fe45f30 ;  /* 0x3fe45f3000077882 */ /* 0x000fe20000000000 */
[C---:B------:R-:W-:Y:S02]  /*0580*/  DSETP.GE.AND P0, PT, |R2|.reuse, 2.14748364800000000000e+09, PT ;  /* 0x41e000000200742a */ /* 0x040fe40003f06200 */
        /* <DEDUP_REMOVED lines=17> */
.L_x_5:
[----:B------:R-:W-:Y:S05]  /*06a0*/  BSYNC.RECONVERGENT B0 ;  /* 0x0000000000007941 */ /* 0x000fea0003800200 */
.L_x_4:
[----:B------:R-:W0:Y:S01]  /*06b0*/  LDCU.64 UR6, c[0x4][0x8] ;  /* 0x01000100ff0677ac */ /* 0x000e220008000a00 */
[----:B------:R-:W-:Y:S01]  /*06c0*/  IMAD.SHL.U32 R2, R0, 0x40, RZ ;  /* 0x0000004000027824 */ /* 0x000fe200078e00ff */
[----:B------:R-:W1:Y:S04]  /*06d0*/  LDC.64 R24, c[0x0][0x380] ;  /* 0x0000e000ff187b82 */ /* 0x000e680000000a00 */
[----:B------:R-:W-:-:S04]  /*06e0*/  LOP3.LUT R2, R2, 0x40, RZ, 0xc0, !PT ;  /* 0x0000004002027812 */ /* 0x000fc800078ec0ff */
[----:B0-----:R-:W-:-:S05]  /*06f0*/  IADD3 R26, P0, PT, R2, UR6, RZ ;  /* 0x00000006021a7c10 */ /* 0x001fca000ff1e0ff */
[----:B------:R-:W-:-:S05]  /*0700*/  IMAD.X R27, RZ, RZ, UR7, P0 ;  /* 0x00000007ff1b7e24 */ /* 0x000fca00080e06ff */
[----:B------:R-:W2:Y:S04]  /*0710*/  LDG.E.128.CONSTANT R8, desc[UR4][R26.64] ;  /* 0x000000041a087981 */ /* 0x000ea8000c1e9d00 */
[----:B------:R-:W3:Y:S04]  /*0720*/  LDG.E.128.CONSTANT R12, desc[UR4][R26.64+0x10] ;  /* 0x000010041a0c7981 */ /* 0x000ee8000c1e9d00 */
[----:B------:R-:W4:Y:S01]  /*0730*/  LDG.E.128.CONSTANT R20, desc[UR4][R26.64+0x20] ;  /* 0x000020041a147981 */ /* 0x000f22000c1e9d00 */
[----:B------:R-:W-:Y:S01]  /*0740*/  LOP3.LUT R2, R0, 0x1, RZ, 0xc0, !PT ;  /* 0x0000000100027812 */ /* 0x000fe200078ec0ff */
[----:B------:R-:W-:-:S02]  /*0750*/  IMAD.MOV.U32 R18, RZ, RZ, 0x20fd8164 ;  /* 0x20fd8164ff127424 */ /* 0x000fc400078e00ff */
[----:B------:R-:W-:Y:S01]  /*0760*/  IMAD.MOV.U32 R17, RZ, RZ, 0x3da8ff83 ;  /* 0x3da8ff83ff117424 */ /* 0x000fe200078e00ff */
[----:B------:R-:W-:Y:S01]  /*0770*/  ISETP.NE.U32.AND P0, PT, R2, 0x1, PT ;  /* 0x000000010200780c */ /* 0x000fe20003f05070 */
[----:B------:R-:W-:Y:S01]  /*0780*/  DMUL R2, R6, R6 ;  /* 0x0000000606027228 */ /* 0x000fe20000000000 */
[----:B-1----:R-:W-:Y:S02]  /*0790*/  IMAD.WIDE R24, R16, 0x10, R24 ;  /* 0x0000001010187825 */ /* 0x002fe400078e0218 */
[----:B------:R-:W-:Y:S02]  /*07a0*/  FSEL R18, R18, -8.06006814911005101289e+34, !P0 ;  /* 0xf9785eba12127808 */ /* 0x000fe40004000000 */
[----:B------:R-:W-:-:S06]  /*07b0*/  FSEL R19, -R17, 0.11223486810922622681, !P0 ;  /* 0x3de5db6511137808 */ /* 0x000fcc0004000100 */
[C---:B--2---:R-:W-:Y:S01]  /*07c0*/  DFMA R8, R2.reuse, R18, R8 ;  /* 0x000000120208722b */ /* 0x044fe20000000008 */
[----:B------:R-:W2:Y:S07]  /*07d0*/  LDG.E.128 R16, desc[UR4][R24.64] ;  /* 0x0000000418107981 */ /* 0x000eae000c1e1d00 */
[----:B------:R-:W-:-:S08]  /*07e0*/  DFMA R8, R2, R8, R10 ;  /* 0x000000080208722b */ /* 0x000fd0000000000a */
        /* <DEDUP_REMOVED lines=8> */
[----:B------:R-:W-:-:S04]  /*0870*/  LOP3.LUT P0, RZ, R0, 0x2, RZ, 0xc0, !PT ;  /* 0x0000000200ff7812 */ /* 0x000fc8000780c0ff */
[----:B------:R-:W-:-:S10]  /*0880*/  DADD R2, RZ, -R6 ;  /* 0x00000000ff027229 */ /* 0x000fd40000000806 */
[----:B------:R-:W-:Y:S02]  /*0890*/  FSEL R2, R6, R2, !P0 ;  /* 0x0000000206027208 */ /* 0x000fe40004000000 */
[----:B------:R-:W-:-:S06]  /*08a0*/  FSEL R3, R7, R3, !P0 ;  /* 0x0000000307037208 */ /* 0x000fcc0004000000 */
[C---:B--2---:R-:W-:Y:S02]  /*08b0*/  DMUL R6, R2.reuse, R18 ;  /* 0x0000001202067228 */ /* 0x044fe40000000000 */
[----:B------:R-:W-:-:S06]  /*08c0*/  DMUL R2, R2, R16 ;  /* 0x0000001002027228 */ /* 0x000fcc0000000000 */
[C---:B------:R-:W-:Y:S02]  /*08d0*/  DFMA R16, R4.reuse, R16, -R6 ;  /* 0x000000100410722b */ /* 0x040fe40000000806 */
[----:B------:R-:W-:-:S07]  /*08e0*/  DFMA R18, R4, R18, R2 ;  /* 0x000000120412722b */ /* 0x000fce0000000002 */
[----:B------:R-:W-:Y:S01]  /*08f0*/  STG.E.128 desc[UR4][R24.64], R16 ;  /* 0x0000001018007986 */ /* 0x000fe2000c101d04 */
[----:B------:R-:W-:Y:S05]  /*0900*/  EXIT ;  /* 0x000000000000794d */ /* 0x000fea0003800000 */
        .type           $rz_kernel$__internal_trig_reduction_slowpathd,@function
        .size           $rz_kernel$__internal_trig_reduction_slowpathd,(.L_x_14 - $rz_kernel$__internal_trig_reduction_slowpathd)
$rz_kernel$__internal_trig_reduction_slowpathd:
[----:B------:R-:W-:Y:S01]  /*0910*/  SHF.R.U32.HI R12, RZ, 0x14, R14 ;  /* 0x00000014ff0c7819 */ /* 0x000fe2000001160e */
[----:B------:R-:W-:Y:S02]  /*0920*/  IMAD.MOV.U32 R15, RZ, RZ, R0 ;  /* 0x000000ffff0f7224 */ /* 0x000fe400078e0000 */
[----:B------:R-:W-:Y:S01]  /*0930*/  IMAD.MOV.U32 R6, RZ, RZ, RZ ;  /* 0x000000ffff067224 */ /* 0x000fe200078e00ff */
[----:B------:R-:W-:-:S04]  /*0940*/  LOP3.LUT R7, R12, 0x7ff, RZ, 0xc0, !PT ;  /* 0x000007ff0c077812 */ /* 0x000fc800078ec0ff */
[----:B------:R-:W-:-:S13]  /*0950*/  ISETP.NE.AND P0, PT, R7, 0x7ff, PT ;  /* 0x000007ff0700780c */ /* 0x000fda0003f05270 */
[----:B------:R-:W-:Y:S05]  /*0960*/  @!P0 BRA `(.L_x_6) ;  /* 0x0000000800488947 */ /* 0x000fea0003800000 */
[----:B------:R-:W-:Y:S01]  /*0970*/  VIADD R0, R7, 0xfffffc00 ;  /* 0xfffffc0007007836 */ /* 0x000fe20000000000 */
[----:B------:R-:W-:Y:S01]  /*0980*/  BSSY.RECONVERGENT B2, `(.L_x_7) ;  /* 0x000002f000027945 */ /* 0x000fe20003800200 */
[----:B------:R-:W-:-:S03]  /*0990*/  CS2R R10, SRZ ;  /* 0x00000000000a7805 */ /* 0x000fc6000001ff00 */
[----:B------:R-:W-:Y:S02]  /*09a0*/  SHF.R.U32.HI R17, RZ, 0x6, R0 ;  /* 0x00000006ff117819 */ /* 0x000fe40000011600 */
[----:B------:R-:W-:Y:S02]  /*09b0*/  ISETP.GE.U32.AND P0, PT, R0, 0x80, PT ;  /* 0x000000800000780c */ /* 0x000fe40003f06070 */
[C---:B------:R-:W-:Y:S02]  /*09c0*/  IADD3 R0, PT, PT, -R17.reuse, 0x13, RZ ;  /* 0x0000001311007810 */ /* 0x040fe40007ffe1ff */
[----:B------:R-:W-:Y:S02]  /*09d0*/  IADD3 R13, PT, PT, -R17, 0xf, RZ ;  /* 0x0000000f110d7810 */ /* 0x000fe40007ffe1ff */
[----:B------:R-:W-:-:S04]  /*09e0*/  SEL R0, R0, 0x12, P0 ;  /* 0x0000001200007807 */ /* 0x000fc80000000000 */
[----:B------:R-:W-:-:S13]  /*09f0*/  ISETP.GE.AND P0, PT, R13, R0, PT ;  /* 0x000000000d00720c */ /* 0x000fda0003f06270 */
[----:B------:R-:W-:Y:S05]  /*0a00*/  @P0 BRA `(.L_x_8) ;  /* 0x0000000000980947 */ /* 0x000fea0003800000 */
[----:B------:R-:W0:Y:S01]  /*0a10*/  LDC.64 R6, c[0x0][0x358] ;  /* 0x0000d600ff067b82 */ /* 0x000e220000000a00 */
[C---:B------:R-:W-:Y:S01]  /*0a20*/  SHF.L.U64.HI R21, R15.reuse, 0xb, R14 ;  /* 0x0000000b0f157819 */ /* 0x040fe2000001020e */
[----:B------:R-:W-:Y:S01]  /*0a30*/  BSSY.RECONVERGENT B3, `(.L_x_9) ;  /* 0x0000022000037945 */ /* 0x000fe20003800200 */
[----:B------:R-:W-:Y:S01]  /*0a40*/  IMAD.SHL.U32 R15, R15, 0x800, RZ ;  /* 0x000008000f0f7824 */ /* 0x000fe200078e00ff */
[----:B------:R-:W-:Y:S01]  /*0a50*/  IADD3 R19, PT, PT, RZ, -R17, -R0 ;  /* 0x80000011ff137210 */ /* 0x000fe20007ffe800 */
[----:B------:R-:W-:Y:S01]  /*0a60*/  IMAD.MOV.U32 R20, RZ, RZ, RZ ;  /* 0x000000ffff147224 */ /* 0x000fe200078e00ff */
[----:B------:R-:W-:Y:S02]  /*0a70*/  CS2R R10, SRZ ;  /* 0x00000000000a7805 */ /* 0x000fe4000001ff00 */
[----:B------:R-:W-:-:S07]  /*0a80*/  LOP3.LUT R21, R21, 0x80000000, RZ, 0xfc, !PT ;  /* 0x8000000015157812 */ /* 0x000fce00078efcff */
.L_x_10:
[----:B------:R-:W1:Y:S01]  /*0a90*/  LDC.64 R8, c[0x4][RZ] ;  /* 0x01000000ff087b82 */ /* 0x000e620000000a00 */
[----:B0-----:R-:W-:Y:S02]  /*0aa0*/  R2UR UR6, R6 ;  /* 0x00000000060672ca */ /* 0x001fe400000e0000 */
[----:B------:R-:W-:Y:S01]  /*0ab0*/  R2UR UR7, R7 ;  /* 0x00000000070772ca */ /* 0x000fe200000e0000 */
[----:B-1----:R-:W-:-:S12]  /*0ac0*/  IMAD.WIDE R8, R13, 0x8, R8 ;  /* 0x000000080d087825 */ /* 0x002fd800078e0208 */
[----:B------:R-:W2:Y:S01]  /*0ad0*/  LDG.E.64.CONSTANT R8, desc[UR6][R8.64] ;  /* 0x0000000608087981 */ /* 0x000ea2000c1e9b00 */
[----:B------:R-:W-:Y:S02]  /*0ae0*/  VIADD R19, R19, 0x1 ;  /* 0x0000000113137836 */ /* 0x000fe40000000000 */
[----:B------:R-:W-:Y:S02]  /*0af0*/  VIADD R13, R13, 0x1 ;  /* 0x000000010d0d7836 */ /* 0x000fe40000000000 */
[----:B--2---:R-:W-:-:S04]  /*0b00*/  IMAD.WIDE.U32 R10, P2, R8, R15, R10 ;  /* 0x0000000f080a7225 */ /* 0x004fc8000784000a */
[----:B------:R-:W-:Y:S02]  /*0b10*/  IMAD R23, R8, R21, RZ ;  /* 0x0000001508177224 */ /* 0x000fe400078e02ff */
[CC--:B------:R-:W-:Y:S02]  /*0b20*/  IMAD R22, R9.reuse, R15.reuse, RZ ;  /* 0x0000000f09167224 */ /* 0x0c0fe400078e02ff */
[----:B------:R-:W-:Y:S01]  /*0b30*/  IMAD.HI.U32 R25, R9, R15, RZ ;  /* 0x0000000f09197227 */ /* 0x000fe200078e00ff */
[----:B------:R-:W-:-:S03]  /*0b40*/  IADD3 R11, P0, PT, R23, R11, RZ ;  /* 0x0000000b170b7210 */ /* 0x000fc60007f1e0ff */
[----:B------:R-:W-:Y:S01]  /*0b50*/  IMAD R23, R20, 0x8, R1 ;  /* 0x0000000814177824 */ /* 0x000fe200078e0201 */
[----:B------:R-:W-:Y:S01]  /*0b60*/  IADD3 R11, P1, PT, R22, R11, RZ ;  /* 0x0000000b160b7210 */ /* 0x000fe20007f3e0ff */
[----:B------:R-:W-:-:S04]  /*0b70*/  IMAD.HI.U32 R22, R8, R21, RZ ;  /* 0x0000001508167227 */ /* 0x000fc800078e00ff */
[----:B------:R-:W-:Y:S01]  /*0b80*/  IMAD.X R8, RZ, RZ, R22, P2 ;  /* 0x000000ffff087224 */ /* 0x000fe200010e0616 */
[----:B------:R0:W-:Y:S01]  /*0b90*/  STL.64 [R23], R10 ;  /* 0x0000000a17007387 */ /* 0x0001e20000100a00 */
[----:B------:R-:W-:-:S03]  /*0ba0*/  IMAD.HI.U32 R22, R9, R21, RZ ;  /* 0x0000001509167227 */ /* 0x000fc600078e00ff */
[----:B------:R-:W-:Y:S01]  /*0bb0*/  IADD3.X R8, P0, PT, R25, R8, RZ, P0, !PT ;  /* 0x0000000819087210 */ /* 0x000fe2000071e4ff */
[----:B------:R-:W-:Y:S02]  /*0bc0*/  IMAD R9, R9, R21, RZ ;  /* 0x0000001509097224 */ /* 0x000fe400078e02ff */
[----:B------:R-:W-:-:S03]  /*0bd0*/  VIADD R20, R20, 0x1 ;  /* 0x0000000114147836 */ /* 0x000fc60000000000 */
[----:B------:R-:W-:Y:S01]  /*0be0*/  IADD3.X R9, P1, PT, R9, R8, RZ, P1, !PT ;  /* 0x0000000809097210 */ /* 0x000fe20000f3e4ff */
[----:B------:R-:W-:Y:S01]  /*0bf0*/  IMAD.X R8, RZ, RZ, R22, P0 ;  /* 0x000000ffff087224 */ /* 0x000fe200000e0616 */
[----:B------:R-:W-:-:S03]  /*0c00*/  ISETP.NE.AND P0, PT, R19, -0xf, PT ;  /* 0xfffffff11300780c */ /* 0x000fc60003f05270 */
[----:B------:R-:W-:Y:S02]  /*0c10*/  IMAD.X R8, RZ, RZ, R8, P1 ;  /* 0x000000ffff087224 */ /* 0x000fe400008e0608 */
[----:B0-----:R-:W-:Y:S02]  /*0c20*/  IMAD.MOV.U32 R10, RZ, RZ, R9 ;  /* 0x000000ffff0a7224 */ /* 0x001fe400078e0009 */
[----:B------:R-:W-:-:S06]  /*0c30*/  IMAD.MOV.U32 R11, RZ, RZ, R8 ;  /* 0x000000ffff0b7224 */ /* 0x000fcc00078e0008 */
[----:B------:R-:W-:Y:S05]  /*0c40*/  @P0 BRA `(.L_x_10) ;  /* 0xfffffffc00900947 */ /* 0x000fea000383ffff */
[----:B------:R-:W-:Y:S05]  /*0c50*/  BSYNC.RECONVERGENT B3 ;  /* 0x0000000000037941 */ /* 0x000fea0003800200 */
.L_x_9:
[----:B------:R-:W-:-:S07]  /*0c60*/  IMAD.MOV.U32 R13, RZ, RZ, R0 ;  /* 0x000000ffff0d7224 */ /* 0x000fce00078e0000 */
.L_x_8:
[----:B------:R-:W-:Y:S05]  /*0c70*/  BSYNC.RECONVERGENT B2 ;  /* 0x0000000000027941 */ /* 0x000fea0003800200 */
.L_x_7:
[----:B------:R-:W-:Y:S01]  /*0c80*/  LOP3.LUT P0, R23, R12, 0x3f, RZ, 0xc0, !PT ;  /* 0x0000003f0c177812 */ /* 0x000fe2000780c0ff */
[----:B------:R-:W-:-:S04]  /*0c90*/  IMAD.IADD R0, R17, 0x1, R13 ;  /* 0x0000000111007824 */ /* 0x000fc800078e020d */
[----:B------:R-:W-:-:S05]  /*0ca0*/  IMAD.U32 R25, R0, 0x8, R1 ;  /* 0x0000000800197824 */ /* 0x000fca00078e0001 */
[----:B------:R0:W-:Y:S04]  /*0cb0*/  STL.64 [R25+-0x78], R10 ;  /* 0xffff880a19007387 */ /* 0x0001e80000100a00 */
[----:B------:R-:W2:Y:S04]  /*0cc0*/  @P0 LDL.64 R20, [R1+0x8] ;  /* 0x0000080001140983 */ /* 0x000ea80000100a00 */
[----:B------:R-:W3:Y:S04]  /*0cd0*/  LDL.64 R8, [R1+0x10] ;  /* 0x0000100001087983 */ /* 0x000ee80000100a00 */
[----:B------:R-:W4:Y:S01]  /*0ce0*/  LDL.64 R6, [R1+0x18] ;  /* 0x0000180001067983 */ /* 0x000f220000100a00 */
[----:B------:R-:W-:Y:S01]  /*0cf0*/  @P0 LOP3.LUT R0, R23, 0x3f, RZ, 0x3c, !PT ;  /* 0x0000003f17000812 */ /* 0x000fe200078e3cff */
[----:B------:R-:W-:Y:S01]  /*0d00*/  BSSY.RECONVERGENT B2, `(.L_x_11) ;  /* 0x0000034000027945 */ /* 0x000fe20003800200 */
[----:B--2---:R-:W-:-:S02]  /*0d10*/  @P0 SHF.R.U64 R13, R20, 0x1, R21 ;  /* 0x00000001140d0819 */ /* 0x004fc40000001215 */
[----:B------:R-:W-:Y:S02]  /*0d20*/  @P0 SHF.R.U32.HI R15, RZ, 0x1, R21 ;  /* 0x00000001ff0f0819 */ /* 0x000fe40000011615 */
[CC--:B---3--:R-:W-:Y:S02]  /*0d30*/  @P0 SHF.L.U32 R17, R8.reuse, R23.reuse, RZ ;  /* 0x0000001708110219 */ /* 0x0c8fe400000006ff */
[----:B0-----:R-:W-:Y:S02]  /*0d40*/  @P0 SHF.R.U64 R10, R13, R0, R15 ;  /* 0x000000000d0a0219 */ /* 0x001fe4000000120f */
[--C-:B------:R-:W-:Y:S02]  /*0d50*/  @P0 SHF.R.U32.HI R21, RZ, 0x1, R9.reuse ;  /* 0x00000001ff150819 */ /* 0x100fe40000011609 */
[C-C-:B------:R-:W-:Y:S02]  /*0d60*/  @P0 SHF.R.U64 R19, R8.reuse, 0x1, R9.reuse ;  /* 0x0000000108130819 */ /* 0x140fe40000001209 */
[----:B------:R-:W-:-:S02]  /*0d70*/  @P0 SHF.L.U64.HI R12, R8, R23, R9 ;  /* 0x00000017080c0219 */ /* 0x000fc40000010209 */
[----:B------:R-:W-:Y:S02]  /*0d80*/  @P0 SHF.R.U32.HI R11, RZ, R0, R15 ;  /* 0x00000000ff0b0219 */ /* 0x000fe4000001160f */
[----:B------:R-:W-:Y:S02]  /*0d90*/  @P0 LOP3.LUT R8, R17, R10, RZ, 0xfc, !PT ;  /* 0x0000000a11080212 */ /* 0x000fe400078efcff */
[----:B----4-:R-:W-:Y:S02]  /*0da0*/  @P0 SHF.L.U32 R13, R6, R23, RZ ;  /* 0x00000017060d0219 */ /* 0x010fe400000006ff */
[----:B------:R-:W-:Y:S01]  /*0db0*/  @P0 SHF.R.U64 R20, R19, R0, R21 ;  /* 0x0000000013140219 */ /* 0x000fe20000001215 */
[----:B------:R-:W-:Y:S01]  /*0dc0*/  IMAD.SHL.U32 R10, R8, 0x4, RZ ;  /* 0x00000004080a7824 */ /* 0x000fe200078e00ff */
[----:B------:R-:W-:Y:S02]  /*0dd0*/  @P0 LOP3.LUT R9, R12, R11, RZ, 0xfc, !PT ;  /* 0x0000000b0c090212 */ /* 0x000fe400078efcff */
[----:B------:R-:W-:-:S02]  /*0de0*/  @P0 SHF.L.U64.HI R23, R6, R23, R7 ;  /* 0x0000001706170219 */ /* 0x000fc40000010207 */
[----:B------:R-:W-:Y:S02]  /*0df0*/  @P0 LOP3.LUT R6, R13, R20, RZ, 0xfc, !PT ;  /* 0x000000140d060212 */ /* 0x000fe400078efcff */
[----:B------:R-:W-:Y:S02]  /*0e00*/  @P0 SHF.R.U32.HI R0, RZ, R0, R21 ;  /* 0x00000000ff000219 */ /* 0x000fe40000011615 */
[----:B------:R-:W-:Y:S02]  /*0e10*/  SHF.L.U64.HI R20, R8, 0x2, R9 ;  /* 0x0000000208147819 */ /* 0x000fe40000010209 */
[----:B------:R-:W-:Y:S02]  /*0e20*/  @P0 LOP3.LUT R7, R23, R0, RZ, 0xfc, !PT ;  /* 0x0000000017070212 */ /* 0x000fe400078efcff */
[----:B------:R-:W-:Y:S02]  /*0e30*/  SHF.L.W.U32.HI R9, R9, 0x2, R6 ;  /* 0x0000000209097819 */ /* 0x000fe40000010e06 */
[----:B------:R-:W-:-:S02]  /*0e40*/  IADD3 RZ, P0, PT, RZ, -R10, RZ ;  /* 0x8000000affff7210 */ /* 0x000fc40007f1e0ff */
[----:B------:R-:W-:Y:S02]  /*0e50*/  LOP3.LUT R0, RZ, R20, RZ, 0x33, !PT ;  /* 0x00000014ff007212 */ /* 0x000fe400078e33ff */
[----:B------:R-:W-:Y:S02]  /*0e60*/  SHF.L.W.U32.HI R6, R6, 0x2, R7 ;  /* 0x0000000206067819 */ /* 0x000fe40000010e07 */
[----:B------:R-:W-:Y:S02]  /*0e70*/  LOP3.LUT R8, RZ, R9, RZ, 0x33, !PT ;  /* 0x00000009ff087212 */ /* 0x000fe400078e33ff */
[----:B------:R-:W-:Y:S02]  /*0e80*/  IADD3.X R11, P0, PT, RZ, R0, RZ, P0, !PT ;  /* 0x00000000ff0b7210 */ /* 0x000fe4000071e4ff */
[----:B------:R-:W-:Y:S02]  /*0e90*/  LOP3.LUT R12, RZ, R6, RZ, 0x33, !PT ;  /* 0x00000006ff0c7212 */ /* 0x000fe400078e33ff */
[----:B------:R-:W-:-:S02]  /*0ea0*/  IADD3.X R0, P1, PT, RZ, R8, RZ, P0, !PT ;  /* 0x00000008ff007210 */ /* 0x000fc4000073e4ff */
[----:B------:R-:W-:-:S03]  /*0eb0*/  ISETP.GT.U32.AND P2, PT, R9, -0x1, PT ;  /* 0xffffffff0900780c */ /* 0x000fc60003f44070 */
[----:B------:R-:W-:Y:S01]  /*0ec0*/  IMAD.X R13, RZ, RZ, R12, P1 ;  /* 0x000000ffff0d7224 */ /* 0x000fe200008e060c */
[----:B------:R-:W-:-:S04]  /*0ed0*/  ISETP.GT.AND.EX P0, PT, R6, -0x1, PT, P2 ;  /* 0xffffffff0600780c */ /* 0x000fc80003f04320 */
[----:B------:R-:W-:Y:S02]  /*0ee0*/  SEL R8, R6, R13, P0 ;  /* 0x0000000d06087207 */ /* 0x000fe40000000000 */
[----:B------:R-:W-:Y:S02]  /*0ef0*/  SEL R17, R9, R0, P0 ;  /* 0x0000000009117207 */ /* 0x000fe40000000000 */
[----:B------:R-:W-:Y:S02]  /*0f00*/  ISETP.NE.U32.AND P1, PT, R8, RZ, PT ;  /* 0x000000ff0800720c */ /* 0x000fe40003f25070 */
[----:B------:R-:W-:Y:S02]  /*0f10*/  SEL R13, R20, R11, P0 ;  /* 0x0000000b140d7207 */ /* 0x000fe40000000000 */
[----:B------:R-:W-:Y:S01]  /*0f20*/  SEL R9, R17, R8, !P1 ;  /* 0x0000000811097207 */ /* 0x000fe20004800000 */
[----:B------:R-:W-:-:S05]  /*0f30*/  @!P0 IMAD.MOV R10, RZ, RZ, -R10 ;  /* 0x000000ffff0a8224 */ /* 0x000fca00078e0a0a */
[----:B------:R-:W0:Y:S02]  /*0f40*/  FLO.U32 R9, R9 ;  /* 0x0000000900097300 */ /* 0x000e2400000e0000 */
[C---:B0-----:R-:W-:Y:S02]  /*0f50*/  IADD3 R12, PT, PT, -R9.reuse, 0x1f, RZ ;  /* 0x0000001f090c7810 */ /* 0x041fe40007ffe1ff */
[----:B------:R-:W-:-:S03]  /*0f60*/  IADD3 R0, PT, PT, -R9, 0x3f, RZ ;  /* 0x0000003f09007810 */ /* 0x000fc60007ffe1ff */
[----:B------:R-:W-:-:S05]  /*0f70*/  @P1 IMAD.MOV R0, RZ, RZ, R12 ;  /* 0x000000ffff001224 */ /* 0x000fca00078e020c */
[----:B------:R-:W-:-:S13]  /*0f80*/  ISETP.NE.AND P1, PT, R0, RZ, PT ;  /* 0x000000ff0000720c */ /* 0x000fda0003f25270 */
[----:B------:R-:W-:Y:S05]  /*0f90*/  @!P1 BRA `(.L_x_12) ;  /* 0x0000000000289947 */ /* 0x000fea0003800000 */
[--C-:B------:R-:W-:Y:S02]  /*0fa0*/  SHF.R.U64 R11, R10, 0x1, R13.reuse ;  /* 0x000000010a0b7819 */ /* 0x100fe4000000120d */
[C---:B------:R-:W-:Y:S02]  /*0fb0*/  LOP3.LUT R9, R0.reuse, 0x3f, RZ, 0xc0, !PT ;  /* 0x0000003f00097812 */ /* 0x040fe400078ec0ff */
[----:B------:R-:W-:Y:S02]  /*0fc0*/  SHF.R.U32.HI R13, RZ, 0x1, R13 ;  /* 0x00000001ff0d7819 */ /* 0x000fe4000001160d */
[----:B------:R-:W-:Y:S02]  /*0fd0*/  LOP3.LUT R10, R0, 0x3f, RZ, 0xc, !PT ;  /* 0x0000003f000a7812 */ /* 0x000fe400078e0cff */
[CC--:B------:R-:W-:Y:S02]  /*0fe0*/  SHF.L.U64.HI R15, R17.reuse, R9.reuse, R8 ;  /* 0x00000009110f7219 */ /* 0x0c0fe40000010208 */
[----:B------:R-:W-:-:S02]  /*0ff0*/  SHF.L.U32 R9, R17, R9, RZ ;  /* 0x0000000911097219 */ /* 0x000fc400000006ff */
[-CC-:B------:R-:W-:Y:S02]  /*1000*/  SHF.R.U64 R8, R11, R10.reuse, R13.reuse ;  /* 0x0000000a0b087219 */ /* 0x180fe4000000120d */
[----:B------:R-:W-:Y:S02]  /*1010*/  SHF.R.U32.HI R10, RZ, R10, R13 ;  /* 0x0000000aff0a7219 */ /* 0x000fe4000001160d */
[----:B------:R-:W-:Y:S02]  /*1020*/  LOP3.LUT R17, R9, R8, RZ, 0xfc, !PT ;  /* 0x0000000809117212 */ /* 0x000fe400078efcff */
[----:B------:R-:W-:-:S07]  /*1030*/  LOP3.LUT R8, R15, R10, RZ, 0xfc, !PT ;  /* 0x0000000a0f087212 */ /* 0x000fce00078efcff */
.L_x_12:
[----:B------:R-:W-:Y:S05]  /*1040*/  BSYNC.RECONVERGENT B2 ;  /* 0x0000000000027941 */ /* 0x000fea0003800200 */
.L_x_11:
[----:B------:R-:W-:-:S04]  /*1050*/  IMAD.WIDE.U32 R12, R17, 0x2168c235, RZ ;  /* 0x2168c235110c7825 */ /* 0x000fc800078e00ff */
[----:B------:R-:W-:Y:S01]  /*1060*/  IMAD.MOV.U32 R10, RZ, RZ, R13 ;  /* 0x000000ffff0a7224 */ /* 0x000fe200078e000d */
[----:B------:R-:W-:Y:S01]  /*1070*/  IADD3 RZ, P1, PT, R12, R12, RZ ;  /* 0x0000000c0cff7210 */ /* 0x000fe20007f3e0ff */
[----:B------:R-:W-:Y:S02]  /*1080*/  IMAD.MOV.U32 R11, RZ, RZ, RZ ;  /* 0x000000ffff0b7224 */ /* 0x000fe400078e00ff */
[----:B------:R-:W-:-:S04]  /*1090*/  IMAD.HI.U32 R9, R8, -0x36f0255e, RZ ;  /* 0xc90fdaa208097827 */ /* 0x000fc800078e00ff */
[----:B------:R-:W-:-:S04]  /*10a0*/  IMAD.WIDE.U32 R10, R17, -0x36f0255e, R10 ;  /* 0xc90fdaa2110a7825 */ /* 0x000fc800078e000a */
[C---:B------:R-:W-:Y:S02]  /*10b0*/  IMAD R13, R8.reuse, -0x36f0255e, RZ ;  /* 0xc90fdaa2080d7824 */ /* 0x040fe400078e02ff */
[----:B------:R-:W-:-:S04]  /*10c0*/  IMAD.WIDE.U32 R10, P2, R8, 0x2168c235, R10 ;  /* 0x2168c235080a7825 */ /* 0x000fc8000784000a */
[----:B------:R-:W-:Y:S01]  /*10d0*/  IMAD.X R8, RZ, RZ, R9, P2 ;  /* 0x000000ffff087224 */ /* 0x000fe200010e0609 */
[----:B------:R-:W-:Y:S02]  /*10e0*/  IADD3 R9, P2, PT, R13, R11, RZ ;  /* 0x0000000b0d097210 */ /* 0x000fe40007f5e0ff */
[----:B------:R-:W-:Y:S02]  /*10f0*/  IADD3.X RZ, P1, PT, R10, R10, RZ, P1, !PT ;  /* 0x0000000a0aff7210 */ /* 0x000fe40000f3e4ff */
[C---:B------:R-:W-:Y:S01]  /*1100*/  ISETP.GT.U32.AND P3, PT, R9.reuse, RZ, PT ;  /* 0x000000ff0900720c */ /* 0x040fe20003f64070 */
[----:B------:R-:W-:Y:S01]  /*1110*/  IMAD.X R8, RZ, RZ, R8, P2 ;  /* 0x000000ffff087224 */ /* 0x000fe200010e0608 */
[----:B------:R-:W-:-:S04]  /*1120*/  IADD3.X R10, P2, PT, R9, R9, RZ, P1, !PT ;  /* 0x00000009090a7210 */ /* 0x000fc80000f5e4ff */
[C---:B------:R-:W-:Y:S01]  /*1130*/  ISETP.GT.AND.EX P1, PT, R8.reuse, RZ, PT, P3 ;  /* 0x000000ff0800720c */ /* 0x040fe20003f24330 */
[----:B------:R-:W-:-:S03]  /*1140*/  IMAD.X R11, R8, 0x1, R8, P2 ;  /* 0x00000001080b7824 */ /* 0x000fc600010e0608 */
[----:B------:R-:W-:Y:S02]  /*1150*/  SEL R9, R10, R9, P1 ;  /* 0x000000090a097207 */ /* 0x000fe40000800000 */
[----:B------:R-:W-:Y:S02]  /*1160*/  SEL R10, R11, R8, P1 ;  /* 0x000000080b0a7207 */ /* 0x000fe40000800000 */
[----:B------:R-:W-:Y:S02]  /*1170*/  IADD3 R9, P2, PT, R9, 0x1, RZ ;  /* 0x0000000109097810 */ /* 0x000fe40007f5e0ff */
[----:B------:R-:W-:Y:S02]  /*1180*/  SEL R11, RZ, 0xffffffff, !P1 ;  /* 0xffffffffff0b7807 */ /* 0x000fe40004800000 */
[----:B------:R-:W-:Y:S01]  /*1190*/  LOP3.LUT P1, R8, R14, 0x80000000, RZ, 0xc0, !PT ;  /* 0x800000000e087812 */ /* 0x000fe2000782c0ff */
[----:B------:R-:W-:Y:S02]  /*11a0*/  IMAD.X R10, RZ, RZ, R10, P2 ;  /* 0x000000ffff0a7224 */ /* 0x000fe400010e060a */
[----:B------:R-:W-:Y:S01]  /*11b0*/  IMAD.IADD R11, R11, 0x1, -R0 ;  /* 0x000000010b0b7824 */ /* 0x000fe200078e0a00 */
[----:B------:R-:W-:-:S02]  /*11c0*/  @!P0 LOP3.LUT R8, R8, 0x80000000, RZ, 0x3c, !PT ;  /* 0x8000000008088812 */ /* 0x000fc400078e3cff */
[----:B------:R-:W-:-:S04]  /*11d0*/  SHF.R.U64 R9, R9, 0xa, R10 ;  /* 0x0000000a09097819 */ /* 0x000fc8000000120a */
[----:B------:R-:W-:-:S04]  /*11e0*/  IADD3 R9, P2, PT, R9, 0x1, RZ ;  /* 0x0000000109097810 */ /* 0x000fc80007f5e0ff */
[----:B------:R-:W-:-:S04]  /*11f0*/  LEA.HI.X R10, R10, RZ, RZ, 0x16, P2 ;  /* 0x000000ff0a0a7211 */ /* 0x000fc800010fb4ff */
[--C-:B------:R-:W-:Y:S02]  /*1200*/  SHF.R.U64 R0, R9, 0x1, R10.reuse ;  /* 0x0000000109007819 */ /* 0x100fe4000000120a */
[----:B------:R-:W-:Y:S01]  /*1210*/  SHF.R.U32.HI R9, RZ, 0x1e, R7 ;  /* 0x0000001eff097819 */ /* 0x000fe20000011607 */
[----:B------:R-:W-:Y:S01]  /*1220*/  IMAD.SHL.U32 R7, R11, 0x100000, RZ ;  /* 0x001000000b077824 */ /* 0x000fe200078e00ff */
[----:B------:R-:W-:Y:S02]  /*1230*/  SHF.R.U32.HI R10, RZ, 0x1, R10 ;  /* 0x00000001ff0a7819 */ /* 0x000fe4000001160a */
[----:B------:R-:W-:Y:S02]  /*1240*/  IADD3 R15, P2, P3, RZ, RZ, R0 ;  /* 0x000000ffff0f7210 */ /* 0x000fe40007b5e000 */
[----:B------:R-:W-:Y:S02]  /*1250*/  LEA.HI R6, R6, R9, RZ, 0x1 ;  /* 0x0000000906067211 */ /* 0x000fe400078f08ff */
[----:B------:R-:W-:-:S03]  /*1260*/  IADD3.X R7, PT, PT, R7, 0x3fe00000, R10, P2, P3 ;  /* 0x3fe0000007077810 */ /* 0x000fc600017e640a */
[----:B------:R-:W-:Y:S01]  /*1270*/  @P1 IMAD.MOV R6, RZ, RZ, -R6 ;  /* 0x000000ffff061224 */ /* 0x000fe200078e0a06 */
[----:B------:R-:W-:-:S07]  /*1280*/  LOP3.LUT R14, R7, R8, RZ, 0xfc, !PT ;  /* 0x00000008070e7212 */ /* 0x000fce00078efcff */
.L_x_6:
[----:B------:R-:W-:Y:S02]  /*1290*/  IMAD.MOV.U32 R19, RZ, RZ, 0x0 ;  /* 0x00000000ff137424 */ /* 0x000fe400078e00ff */
[----:B------:R-:W-:Y:S02]  /*12a0*/  IMAD.MOV.U32 R0, RZ, RZ, R6 ;  /* 0x000000ffff007224 */ /* 0x000fe400078e0006 */
[----:B------:R-:W-:Y:S02]  /*12b0*/  IMAD.MOV.U32 R6, RZ, RZ, R15 ;  /* 0x000000ffff067224 */ /* 0x000fe400078e000f */
[----:B------:R-:W-:Y:S01]  /*12c0*/  IMAD.MOV.U32 R7, RZ, RZ, R14 ;  /* 0x000000ffff077224 */ /* 0x000fe200078e000e */
[----:B------:R-:W-:Y:S06]  /*12d0*/  RET.REL.NODEC R18 `(rz_kernel) ;  /* 0xffffffec12487950 */ /* 0x000fec0003c3ffff */
.L_x_13:
[----:B------:R-:W-:-:S00]  /*12e0*/  BRA `(.L_x_13) ;  /* 0xfffffffc00fc7947 */ /* 0x000fc0000383ffff */
[----:B------:R-:W-:-:S00]  /*12f0*/  NOP ;  /* 0x0000000000007918 */ /* 0x000fc00000000000 */
        /* <DEDUP_REMOVED lines=8> */
.L_x_14:


//--------------------- .nv.global.init           --------------------------
	.section	.nv.global.init,"aw",@progbits
	.align	16
.nv.global.init:
	.type		__cudart_sin_cos_coeffs,@object
	.size		__cudart_sin_cos_coeffs,(__cudart_i2opi_d - __cudart_sin_cos_coeffs)
__cudart_sin_cos_coeffs:
        /*0000*/ 	.byte	0x46, 0xd2, 0xb0, 0x2c, 0xf1, 0xe5, 0x5a, 0xbe, 0x92, 0xe3, 0xac, 0x69, 0xe3, 0x1d, 0xc7, 0x3e
        /*0010*/ 	.byte	0xa1, 0x62, 0xdb, 0x19, 0xa0, 0x01, 0x2a, 0xbf, 0x18, 0x08, 0x11, 0x11, 0x11, 0x11, 0x81, 0x3f
        /*0020*/ 	.byte	0x54, 0x55, 0x55, 0x55, 0x55, 0x55, 0xc5, 0xbf, 0x00, 0x00, 0x00, 0x00, 0x00, 0x00, 0x00, 0x00
        /*0030*/ 	.byte	0x00, 0x00, 0x00, 0x00, 0x00, 0x00, 0x00, 0x00, 0x64, 0x81, 0xfd, 0x20, 0x83, 0xff, 0xa8, 0xbd
        /*0040*/ 	.byte	0x28, 0x85, 0xef, 0xc1, 0xa7, 0xee, 0x21, 0x3e, 0xd9, 0xe6, 0x06, 0x8e, 0x4f, 0x7e, 0x92, 0xbe
        /*0050*/ 	.byte	0xe9, 0xbc, 0xdd, 0x19, 0xa0, 0x01, 0xfa, 0x3e, 0x47, 0x5d, 0xc1, 0x16, 0x6c, 0xc1, 0x56, 0xbf
        /*0060*/ 	.byte	0x51, 0x55, 0x55, 0x55, 0x55, 0x55, 0xa5, 0x3f, 0x00, 0x00, 0x00, 0x00, 0x00, 0x00, 0xe0, 0xbf
        /*0070*/ 	.byte	0x00, 0x00, 0x00, 0x00, 0x00, 0x00, 0xf0, 0x3f, 0x00, 0x00, 0x00, 0x00, 0x00, 0x00, 0x00, 0x00
	.type		__cudart_i2opi_d,@object
	.size		__cudart_i2opi_d,(.L_0 - __cudart_i2opi_d)
__cudart_i2opi_d:
        /* <DEDUP_REMOVED lines=9> */
.L_0:


//--------------------- .nv.shared.reserved.0     --------------------------
	.section	.nv.shared.reserved.0,"aw",@nobits
	.weak		__nv_reservedSMEM_offset_0_alias
	.size		__nv_reservedSMEM_offset_0_alias, 0, 64
	.other		__nv_reservedSMEM_offset_0_alias,@"STO_CUDA_RESERVED_SHARED STV_DEFAULT"
__nv_reservedSMEM_offset_0_alias:
	.zero		0
	.zero		64


//--------------------- .nv.constant0.rz_kernel   --------------------------
	.section	.nv.constant0.rz_kernel,"a",@progbits
	.sectionflags	@""
	.align	4
.nv.constant0.rz_kernel:
	.zero		920


//--------------------- SYMBOLS --------------------------

	.type		.nv.reservedSmem.offset0,@object
	.size		.nv.reservedSmem.offset0,0x4
